//
// Generated by NVIDIA NVVM Compiler
//
// Compiler Build ID: CL-36424714
// Cuda compilation tools, release 13.0, V13.0.88
// Based on NVVM 20.0.0
//

.version 9.0
.target sm_100
.address_size 64

	// .globl	tvmgen_default_fused_concatenate_kernel0
// _ZZ38tvmgen_default_fused_nn_conv2d_kernel0E18PaddedInput_shared has been demoted
// _ZZ38tvmgen_default_fused_nn_conv2d_kernel0E18placeholder_shared has been demoted

.visible .entry tvmgen_default_fused_concatenate_kernel0(
	.param .u64 .ptr .align 1 tvmgen_default_fused_concatenate_kernel0_param_0,
	.param .u64 .ptr .align 1 tvmgen_default_fused_concatenate_kernel0_param_1,
	.param .u64 .ptr .align 1 tvmgen_default_fused_concatenate_kernel0_param_2
)
.maxntid 1024
{
	.reg .pred 	%p<11>;
	.reg .b32 	%r<19>;
	.reg .b32 	%f<13>;
	.reg .b64 	%rd<13>;

	ld.param.u64 	%rd4, [tvmgen_default_fused_concatenate_kernel0_param_0];
	ld.param.u64 	%rd5, [tvmgen_default_fused_concatenate_kernel0_param_1];
	ld.param.u64 	%rd6, [tvmgen_default_fused_concatenate_kernel0_param_2];
	cvta.to.global.u64 	%rd7, %rd4;
	cvta.to.global.u64 	%rd8, %rd6;
	cvta.to.global.u64 	%rd9, %rd5;
	mov.u32 	%r4, %ctaid.x;
	shl.b32 	%r5, %r4, 3;
	mov.u32 	%r6, %tid.x;
	shr.u32 	%r7, %r6, 7;
	or.b32  	%r1, %r7, %r5;
	shl.b32 	%r8, %r4, 10;
	or.b32  	%r9, %r8, %r6;
	and.b32  	%r3, %r6, 64;
	shl.b32 	%r10, %r4, 9;
	shr.u32 	%r11, %r6, 1;
	and.b32  	%r12, %r11, 448;
	and.b32  	%r13, %r6, 127;
	and.b32  	%r14, %r6, 63;
	or.b32  	%r15, %r14, %r10;
	or.b32  	%r16, %r15, %r12;
	setp.gt.u32 	%p1, %r1, 5328;
	setp.gt.u32 	%p2, %r9, 682111;
	mul.wide.u32 	%rd10, %r16, 4;
	add.s64 	%rd1, %rd8, %rd10;
	mul.wide.u32 	%rd11, %r9, 4;
	add.s64 	%rd2, %rd7, %rd11;
	or.b32  	%r17, %r10, %r13;
	add.s32 	%r18, %r17, %r12;
	mul.wide.u32 	%rd12, %r18, 4;
	add.s64 	%rd3, %rd9, %rd12;
	or.pred  	%p3, %p1, %p2;
	@%p3 bra 	$L__BB0_5;
	setp.eq.s32 	%p4, %r3, 0;
	@%p4 bra 	$L__BB0_3;
	ld.global.nc.f32 	%f10, [%rd3+-256];
	bra.uni 	$L__BB0_4;
$L__BB0_3:
	ld.global.nc.f32 	%f10, [%rd1];
$L__BB0_4:
	st.global.f32 	[%rd2], %f10;
$L__BB0_5:
	setp.gt.u32 	%p5, %r1, 3280;
	@%p5 bra 	$L__BB0_11;
	setp.gt.u32 	%p6, %r9, 419967;
	@%p6 bra 	$L__BB0_11;
	setp.eq.s32 	%p7, %r3, 0;
	@%p7 bra 	$L__BB0_9;
	ld.global.nc.f32 	%f11, [%rd3+524032];
	bra.uni 	$L__BB0_10;
$L__BB0_9:
	ld.global.nc.f32 	%f11, [%rd1+524288];
$L__BB0_10:
	st.global.f32 	[%rd2+1048576], %f11;
$L__BB0_11:
	setp.gt.u32 	%p8, %r1, 1232;
	@%p8 bra 	$L__BB0_17;
	setp.gt.u32 	%p9, %r9, 157823;
	@%p9 bra 	$L__BB0_17;
	setp.eq.s32 	%p10, %r3, 0;
	@%p10 bra 	$L__BB0_15;
	ld.global.nc.f32 	%f12, [%rd3+1048320];
	bra.uni 	$L__BB0_16;
$L__BB0_15:
	ld.global.nc.f32 	%f12, [%rd1+1048576];
$L__BB0_16:
	st.global.f32 	[%rd2+2097152], %f12;
$L__BB0_17:
	ret;

}
	// .globl	tvmgen_default_fused_nn_conv2d_kernel0
.visible .entry tvmgen_default_fused_nn_conv2d_kernel0(
	.param .u64 .ptr .align 1 tvmgen_default_fused_nn_conv2d_kernel0_param_0,
	.param .u64 .ptr .align 1 tvmgen_default_fused_nn_conv2d_kernel0_param_1,
	.param .u64 .ptr .align 1 tvmgen_default_fused_nn_conv2d_kernel0_param_2
)
.maxntid 16
{
	.reg .pred 	%p<19>;
	.reg .b32 	%r<40>;
	.reg .b32 	%f<159>;
	.reg .b64 	%rd<16>;
	// demoted variable
	.shared .align 4 .b8 _ZZ38tvmgen_default_fused_nn_conv2d_kernel0E18PaddedInput_shared[96];
	// demoted variable
	.shared .align 4 .b8 _ZZ38tvmgen_default_fused_nn_conv2d_kernel0E18placeholder_shared[1024];
	ld.param.u64 	%rd6, [tvmgen_default_fused_nn_conv2d_kernel0_param_0];
	ld.param.u64 	%rd7, [tvmgen_default_fused_nn_conv2d_kernel0_param_1];
	ld.param.u64 	%rd5, [tvmgen_default_fused_nn_conv2d_kernel0_param_2];
	cvta.to.global.u64 	%rd1, %rd7;
	cvta.to.global.u64 	%rd8, %rd6;
	mov.u32 	%r1, %ctaid.z;
	mul.lo.s32 	%r15, %r1, 160;
	mov.u32 	%r2, %tid.y;
	shl.b32 	%r16, %r2, 2;
	mov.u32 	%r17, %tid.x;
	or.b32  	%r18, %r15, %r17;
	add.s32 	%r19, %r18, %r16;
	add.s32 	%r20, %r16, %r17;
	shl.b32 	%r21, %r20, 2;
	mov.u32 	%r22, _ZZ38tvmgen_default_fused_nn_conv2d_kernel0E18PaddedInput_shared;
	add.s32 	%r3, %r22, %r21;
	shl.b32 	%r23, %r2, 5;
	shl.b32 	%r24, %r17, 3;
	add.s32 	%r25, %r23, %r24;
	and.b32  	%r26, %r25, 960;
	mov.u32 	%r27, %ctaid.x;
	shl.b32 	%r4, %r27, 3;
	and.b32  	%r28, %r20, 7;
	shl.b32 	%r29, %r2, 3;
	shl.b32 	%r5, %r17, 1;
	add.s32 	%r30, %r29, %r5;
	and.b32  	%r31, %r30, 240;
	or.b32  	%r32, %r28, %r31;
	shl.b32 	%r33, %r32, 2;
	mov.u32 	%r34, _ZZ38tvmgen_default_fused_nn_conv2d_kernel0E18placeholder_shared;
	add.s32 	%r6, %r34, %r33;
	add.s32 	%r7, %r34, %r24;
	add.s32 	%r35, %r26, %r4;
	or.b32  	%r38, %r35, %r28;
	mul.wide.u32 	%rd9, %r19, 4;
	add.s64 	%rd15, %rd8, %rd9;
	mov.b32 	%r39, 0;
	mov.f32 	%f127, 0f00000000;
	mov.f32 	%f128, %f127;
$L__BB1_1:
	setp.ne.s32 	%p1, %r2, 0;
	bar.sync 	0;
	ld.global.nc.f32 	%f68, [%rd15];
	st.shared.f32 	[%r3], %f68;
	mul.wide.u32 	%rd10, %r38, 4;
	add.s64 	%rd11, %rd1, %rd10;
	ld.global.nc.f32 	%f69, [%rd11];
	st.shared.f32 	[%r6], %f69;
	ld.global.nc.f32 	%f70, [%rd11+512];
	st.shared.f32 	[%r6+128], %f70;
	ld.global.nc.f32 	%f71, [%rd11+1024];
	st.shared.f32 	[%r6+256], %f71;
	ld.global.nc.f32 	%f72, [%rd11+1536];
	st.shared.f32 	[%r6+384], %f72;
	ld.global.nc.f32 	%f73, [%rd11+2048];
	st.shared.f32 	[%r6+512], %f73;
	ld.global.nc.f32 	%f74, [%rd11+2560];
	st.shared.f32 	[%r6+640], %f74;
	ld.global.nc.f32 	%f75, [%rd11+3072];
	st.shared.f32 	[%r6+768], %f75;
	ld.global.nc.f32 	%f76, [%rd11+3584];
	st.shared.f32 	[%r6+896], %f76;
	bar.sync 	0;
	@%p1 bra 	$L__BB1_3;
	ld.shared.f32 	%f77, [_ZZ38tvmgen_default_fused_nn_conv2d_kernel0E18PaddedInput_shared];
	ld.shared.f32 	%f78, [%r7+4];
	ld.shared.f32 	%f79, [%r7];
	fma.rn.f32 	%f128, %f77, %f79, %f128;
	fma.rn.f32 	%f127, %f77, %f78, %f127;
$L__BB1_3:
	setp.ne.s32 	%p2, %r2, 0;
	@%p2 bra 	$L__BB1_5;
	ld.shared.f32 	%f80, [_ZZ38tvmgen_default_fused_nn_conv2d_kernel0E18PaddedInput_shared+4];
	ld.shared.f32 	%f81, [%r7+68];
	ld.shared.f32 	%f82, [%r7+64];
	fma.rn.f32 	%f128, %f80, %f82, %f128;
	fma.rn.f32 	%f127, %f80, %f81, %f127;
$L__BB1_5:
	setp.ne.s32 	%p3, %r2, 0;
	@%p3 bra 	$L__BB1_7;
	ld.shared.f32 	%f83, [_ZZ38tvmgen_default_fused_nn_conv2d_kernel0E18PaddedInput_shared+8];
	ld.shared.f32 	%f84, [%r7+132];
	ld.shared.f32 	%f85, [%r7+128];
	fma.rn.f32 	%f128, %f83, %f85, %f128;
	fma.rn.f32 	%f127, %f83, %f84, %f127;
$L__BB1_7:
	setp.ne.s32 	%p4, %r2, 0;
	@%p4 bra 	$L__BB1_9;
	ld.shared.f32 	%f86, [_ZZ38tvmgen_default_fused_nn_conv2d_kernel0E18PaddedInput_shared+12];
	ld.shared.f32 	%f87, [%r7+196];
	ld.shared.f32 	%f88, [%r7+192];
	fma.rn.f32 	%f128, %f86, %f88, %f128;
	fma.rn.f32 	%f127, %f86, %f87, %f127;
$L__BB1_9:
	setp.ne.s32 	%p5, %r2, 0;
	@%p5 bra 	$L__BB1_11;
	ld.shared.f32 	%f89, [_ZZ38tvmgen_default_fused_nn_conv2d_kernel0E18PaddedInput_shared+16];
	ld.shared.f32 	%f90, [%r7+260];
	ld.shared.f32 	%f91, [%r7+256];
	fma.rn.f32 	%f128, %f89, %f91, %f128;
	fma.rn.f32 	%f127, %f89, %f90, %f127;
$L__BB1_11:
	setp.ne.s32 	%p6, %r2, 0;
	@%p6 bra 	$L__BB1_13;
	ld.shared.f32 	%f92, [_ZZ38tvmgen_default_fused_nn_conv2d_kernel0E18PaddedInput_shared+20];
	ld.shared.f32 	%f93, [%r7+324];
	ld.shared.f32 	%f94, [%r7+320];
	fma.rn.f32 	%f128, %f92, %f94, %f128;
	fma.rn.f32 	%f127, %f92, %f93, %f127;
$L__BB1_13:
	setp.ne.s32 	%p7, %r2, 0;
	@%p7 bra 	$L__BB1_15;
	ld.shared.f32 	%f95, [_ZZ38tvmgen_default_fused_nn_conv2d_kernel0E18PaddedInput_shared+24];
	ld.shared.f32 	%f96, [%r7+388];
	ld.shared.f32 	%f97, [%r7+384];
	fma.rn.f32 	%f128, %f95, %f97, %f128;
	fma.rn.f32 	%f127, %f95, %f96, %f127;
$L__BB1_15:
	setp.ne.s32 	%p8, %r2, 0;
	@%p8 bra 	$L__BB1_17;
	ld.shared.f32 	%f98, [_ZZ38tvmgen_default_fused_nn_conv2d_kernel0E18PaddedInput_shared+28];
	ld.shared.f32 	%f99, [%r7+452];
	ld.shared.f32 	%f100, [%r7+448];
	fma.rn.f32 	%f128, %f98, %f100, %f128;
	fma.rn.f32 	%f127, %f98, %f99, %f127;
$L__BB1_17:
	setp.ne.s32 	%p9, %r2, 0;
	@%p9 bra 	$L__BB1_19;
	ld.shared.f32 	%f101, [_ZZ38tvmgen_default_fused_nn_conv2d_kernel0E18PaddedInput_shared+32];
	ld.shared.f32 	%f102, [%r7+516];
	ld.shared.f32 	%f103, [%r7+512];
	fma.rn.f32 	%f128, %f101, %f103, %f128;
	fma.rn.f32 	%f127, %f101, %f102, %f127;
$L__BB1_19:
	setp.ne.s32 	%p10, %r2, 0;
	@%p10 bra 	$L__BB1_21;
	ld.shared.f32 	%f104, [_ZZ38tvmgen_default_fused_nn_conv2d_kernel0E18PaddedInput_shared+36];
	ld.shared.f32 	%f105, [%r7+580];
	ld.shared.f32 	%f106, [%r7+576];
	fma.rn.f32 	%f128, %f104, %f106, %f128;
	fma.rn.f32 	%f127, %f104, %f105, %f127;
$L__BB1_21:
	setp.ne.s32 	%p11, %r2, 0;
	@%p11 bra 	$L__BB1_23;
	ld.shared.f32 	%f107, [_ZZ38tvmgen_default_fused_nn_conv2d_kernel0E18PaddedInput_shared+40];
	ld.shared.f32 	%f108, [%r7+644];
	ld.shared.f32 	%f109, [%r7+640];
	fma.rn.f32 	%f128, %f107, %f109, %f128;
	fma.rn.f32 	%f127, %f107, %f108, %f127;
$L__BB1_23:
	setp.ne.s32 	%p12, %r2, 0;
	@%p12 bra 	$L__BB1_25;
	ld.shared.f32 	%f110, [_ZZ38tvmgen_default_fused_nn_conv2d_kernel0E18PaddedInput_shared+44];
	ld.shared.f32 	%f111, [%r7+708];
	ld.shared.f32 	%f112, [%r7+704];
	fma.rn.f32 	%f128, %f110, %f112, %f128;
	fma.rn.f32 	%f127, %f110, %f111, %f127;
$L__BB1_25:
	setp.ne.s32 	%p13, %r2, 0;
	@%p13 bra 	$L__BB1_27;
	ld.shared.f32 	%f113, [_ZZ38tvmgen_default_fused_nn_conv2d_kernel0E18PaddedInput_shared+48];
	ld.shared.f32 	%f114, [%r7+772];
	ld.shared.f32 	%f115, [%r7+768];
	fma.rn.f32 	%f128, %f113, %f115, %f128;
	fma.rn.f32 	%f127, %f113, %f114, %f127;
$L__BB1_27:
	setp.ne.s32 	%p14, %r2, 0;
	@%p14 bra 	$L__BB1_29;
	ld.shared.f32 	%f116, [_ZZ38tvmgen_default_fused_nn_conv2d_kernel0E18PaddedInput_shared+52];
	ld.shared.f32 	%f117, [%r7+836];
	ld.shared.f32 	%f118, [%r7+832];
	fma.rn.f32 	%f128, %f116, %f118, %f128;
	fma.rn.f32 	%f127, %f116, %f117, %f127;
$L__BB1_29:
	setp.ne.s32 	%p15, %r2, 0;
	@%p15 bra 	$L__BB1_31;
	ld.shared.f32 	%f119, [_ZZ38tvmgen_default_fused_nn_conv2d_kernel0E18PaddedInput_shared+56];
	ld.shared.f32 	%f120, [%r7+900];
	ld.shared.f32 	%f121, [%r7+896];
	fma.rn.f32 	%f128, %f119, %f121, %f128;
	fma.rn.f32 	%f127, %f119, %f120, %f127;
$L__BB1_31:
	setp.ne.s32 	%p16, %r2, 0;
	@%p16 bra 	$L__BB1_33;
	ld.shared.f32 	%f122, [_ZZ38tvmgen_default_fused_nn_conv2d_kernel0E18PaddedInput_shared+60];
	ld.shared.f32 	%f123, [%r7+964];
	ld.shared.f32 	%f124, [%r7+960];
	fma.rn.f32 	%f128, %f122, %f124, %f128;
	fma.rn.f32 	%f127, %f122, %f123, %f127;
$L__BB1_33:
	add.s32 	%r39, %r39, 1;
	add.s32 	%r38, %r38, 1024;
	add.s64 	%rd15, %rd15, 64;
	setp.ne.s32 	%p17, %r39, 10;
	@%p17 bra 	$L__BB1_1;
	setp.ne.s32 	%p18, %r2, 0;
	shl.b32 	%r36, %r1, 6;
	add.s32 	%r37, %r36, %r4;
	add.s32 	%r13, %r37, %r5;
	@%p18 bra 	$L__BB1_36;
	cvta.to.global.u64 	%rd12, %rd5;
	mul.wide.u32 	%rd13, %r13, 4;
	add.s64 	%rd14, %rd12, %rd13;
	st.global.f32 	[%rd14], %f128;
	st.global.f32 	[%rd14+4], %f127;
$L__BB1_36:
	ret;

}


// ===== COMPILED SASS (sm_100) =====

	.target	sm_100

	.elftype	@"ET_EXEC"


//--------------------- .note.nv.tkinfo           --------------------------
	.section	.note.nv.tkinfo,"",@"SHT_NOTE"
	.sectionflags	@"SHF_NOTE_NV_TKINFO"
	.tkinfo
        /*0018*/ 	.word	0x00000002
        /*0030*/ 	.string	""
        /*0030*/ 	.string	"ptxas"
        /*0030*/ 	.string	"Cuda compilation tools, release 13.0, V13.0.88"
        /*0030*/ 	.string	"Build cuda_13.0.r13.0/compiler.36424714_0"
        /*0030*/ 	.string	"-arch sm_100 -m 64 "



//--------------------- .note.nv.cuinfo           --------------------------
	.section	.note.nv.cuinfo,"",@"SHT_NOTE"
	.sectionflags	@"SHF_NOTE_NV_CUINFO"
        /*0018*/ 	.short	0x0002
        /*001a*/ 	.short	0x0064
        /*001c*/ 	.short	0x0082
	.zero		2


//--------------------- .nv.info                  --------------------------
	.section	.nv.info,"",@"SHT_CUDA_INFO"
	.align	4


	//----- nvinfo : EIATTR_REGCOUNT
	.align		4
        /*0000*/ 	.byte	0x04, 0x2f
        /*0002*/ 	.short	(.L_1 - .L_0)
	.align		4
.L_0:
        /*0004*/ 	.word	index@(tvmgen_default_fused_concatenate_kernel0)
        /*0008*/ 	.word	0x00000012


	//----- nvinfo : EIATTR_FRAME_SIZE
	.align		4
.L_1:
        /*000c*/ 	.byte	0x04, 0x11
        /*000e*/ 	.short	(.L_3 - .L_2)
	.align		4
.L_2:
        /*0010*/ 	.word	index@(tvmgen_default_fused_concatenate_kernel0)
        /*0014*/ 	.word	0x00000000


	//----- nvinfo : EIATTR_REGCOUNT
	.align		4
.L_3:
        /*0018*/ 	.byte	0x04, 0x2f
        /*001a*/ 	.short	(.L_5 - .L_4)
	.align		4
.L_4:
        /*001c*/ 	.word	index@(tvmgen_default_fused_nn_conv2d_kernel0)
        /*0020*/ 	.word	0x00000037


	//----- nvinfo : EIATTR_FRAME_SIZE
	.align		4
.L_5:
        /*0024*/ 	.byte	0x04, 0x11
        /*0026*/ 	.short	(.L_7 - .L_6)
	.align		4
.L_6:
        /*0028*/ 	.word	index@(tvmgen_default_fused_nn_conv2d_kernel0)
        /*002c*/ 	.word	0x00000000


	//----- nvinfo : EIATTR_MIN_STACK_SIZE
	.align		4
.L_7:
        /*0030*/ 	.byte	0x04, 0x12
        /*0032*/ 	.short	(.L_9 - .L_8)
	.align		4
.L_8:
        /*0034*/ 	.word	index@(tvmgen_default_fused_nn_conv2d_kernel0)
        /*0038*/ 	.word	0x00000000


	//----- nvinfo : EIATTR_MIN_STACK_SIZE
	.align		4
.L_9:
        /*003c*/ 	.byte	0x04, 0x12
        /*003e*/ 	.short	(.L_11 - .L_10)
	.align		4
.L_10:
        /*0040*/ 	.word	index@(tvmgen_default_fused_concatenate_kernel0)
        /*0044*/ 	.word	0x00000000
.L_11:


//--------------------- .nv.compat                --------------------------
	.section	.nv.compat,"",@"SHT_CUDA_COMPAT_INFO"
	.align	4
        /*0000*/ 	.byte	0x02, 0x09, 0x00, 0x00, 0x02, 0x02, 0x01, 0x00, 0x02, 0x05, 0x05, 0x00, 0x03, 0x07, 0x01, 0x01
        /*0010*/ 	.byte	0x02, 0x03, 0x00, 0x00, 0x02, 0x06, 0x01, 0x00, 0x04, 0x0b, 0x08, 0x00, 0x09, 0x00, 0x00, 0x00
        /*0020*/ 	.byte	0x00, 0x00, 0x00, 0x00


//--------------------- .nv.info.tvmgen_default_fused_nn_conv2d_kernel0 --------------------------
	.section	.nv.info.tvmgen_default_fused_nn_conv2d_kernel0,"",@"SHT_CUDA_INFO"
	.sectionflags	@""
	.align	4


	//----- nvinfo : EIATTR_CUDA_API_VERSION
	.align		4
        /*0000*/ 	.byte	0x04, 0x37
        /*0002*/ 	.short	(.L_13 - .L_12)
.L_12:
        /*0004*/ 	.word	0x00000082


	//----- nvinfo : EIATTR_KPARAM_INFO
	.align		4
.L_13:
        /*0008*/ 	.byte	0x04, 0x17
        /*000a*/ 	.short	(.L_15 - .L_14)
.L_14:
        /*000c*/ 	.word	0x00000000
        /*0010*/ 	.short	0x0002
        /*0012*/ 	.short	0x0010
        /*0014*/ 	.byte	0x00, 0xf5, 0x21, 0x00


	//----- nvinfo : EIATTR_KPARAM_INFO
	.align		4
.L_15:
        /*0018*/ 	.byte	0x04, 0x17
        /*001a*/ 	.short	(.L_17 - .L_16)
.L_16:
        /*001c*/ 	.word	0x00000000
        /*0020*/ 	.short	0x0001
        /*0022*/ 	.short	0x0008
        /*0024*/ 	.byte	0x00, 0xf5, 0x21, 0x00


	//----- nvinfo : EIATTR_KPARAM_INFO
	.align		4
.L_17:
        /*0028*/ 	.byte	0x04, 0x17
        /*002a*/ 	.short	(.L_19 - .L_18)
.L_18:
        /*002c*/ 	.word	0x00000000
        /*0030*/ 	.short	0x0000
        /*0032*/ 	.short	0x0000
        /*0034*/ 	.byte	0x00, 0xf5, 0x21, 0x00


	//----- nvinfo : EIATTR_SPARSE_MMA_MASK
	.align		4
.L_19:
        /*0038*/ 	.byte	0x03, 0x50
        /*003a*/ 	.short	0x0000


	//----- nvinfo : EIATTR_MAXREG_COUNT
	.align		4
        /*003c*/ 	.byte	0x03, 0x1b
        /*003e*/ 	.short	0x00ff


	//----- nvinfo : EIATTR_NUM_BARRIERS
	.align		4
        /*0040*/ 	.byte	0x02, 0x4c
        /*0042*/ 	.byte	0x01
	.zero		1


	//----- nvinfo : EIATTR_MERCURY_ISA_VERSION
	.align		4
        /*0044*/ 	.byte	0x03, 0x5f
        /*0046*/ 	.short	0x0101


	//----- nvinfo : EIATTR_VRC_CTA_INIT_COUNT
	.align		4
        /*0048*/ 	.byte	0x02, 0x4a
	.zero		1
	.zero		1


	//----- nvinfo : EIATTR_EXIT_INSTR_OFFSETS
	.align		4
        /*004c*/ 	.byte	0x04, 0x1c
        /*004e*/ 	.short	(.L_21 - .L_20)


	//   ....[0]....
.L_20:
        /*0050*/ 	.word	0x00000aa0


	//   ....[1]....
        /*0054*/ 	.word	0x00000af0


	//----- nvinfo : EIATTR_MAX_THREADS
	.align		4
.L_21:
        /*0058*/ 	.byte	0x04, 0x05
        /*005a*/ 	.short	(.L_23 - .L_22)
.L_22:
        /*005c*/ 	.word	0x00000010
        /*0060*/ 	.word	0x00000001
        /*0064*/ 	.word	0x00000001


	//----- nvinfo : EIATTR_CBANK_PARAM_SIZE
	.align		4
.L_23:
        /*0068*/ 	.byte	0x03, 0x19
        /*006a*/ 	.short	0x0018


	//----- nvinfo : EIATTR_PARAM_CBANK
	.align		4
        /*006c*/ 	.byte	0x04, 0x0a
        /*006e*/ 	.short	(.L_25 - .L_24)
	.align		4
.L_24:
        /*0070*/ 	.word	index@(.nv.constant0.tvmgen_default_fused_nn_conv2d_kernel0)
        /*0074*/ 	.short	0x0380
        /*0076*/ 	.short	0x0018


	//----- nvinfo : EIATTR_SW_WAR
	.align		4
.L_25:
        /*0078*/ 	.byte	0x04, 0x36
        /*007a*/ 	.short	(.L_27 - .L_26)
.L_26:
        /*007c*/ 	.word	0x00000008
.L_27:


//--------------------- .nv.info.tvmgen_default_fused_concatenate_kernel0 --------------------------
	.section	.nv.info.tvmgen_default_fused_concatenate_kernel0,"",@"SHT_CUDA_INFO"
	.sectionflags	@""
	.align	4


	//----- nvinfo : EIATTR_CUDA_API_VERSION
	.align		4
        /*0000*/ 	.byte	0x04, 0x37
        /*0002*/ 	.short	(.L_29 - .L_28)
.L_28:
        /*0004*/ 	.word	0x00000082


	//----- nvinfo : EIATTR_KPARAM_INFO
	.align		4
.L_29:
        /*0008*/ 	.byte	0x04, 0x17
        /*000a*/ 	.short	(.L_31 - .L_30)
.L_30:
        /*000c*/ 	.word	0x00000000
        /*0010*/ 	.short	0x0002
        /*0012*/ 	.short	0x0010
        /*0014*/ 	.byte	0x00, 0xf5, 0x21, 0x00


	//----- nvinfo : EIATTR_KPARAM_INFO
	.align		4
.L_31:
        /*0018*/ 	.byte	0x04, 0x17
        /*001a*/ 	.short	(.L_33 - .L_32)
.L_32:
        /*001c*/ 	.word	0x00000000
        /*0020*/ 	.short	0x0001
        /*0022*/ 	.short	0x0008
        /*0024*/ 	.byte	0x00, 0xf5, 0x21, 0x00


	//----- nvinfo : EIATTR_KPARAM_INFO
	.align		4
.L_33:
        /*0028*/ 	.byte	0x04, 0x17
        /*002a*/ 	.short	(.L_35 - .L_34)
.L_34:
        /*002c*/ 	.word	0x00000000
        /*0030*/ 	.short	0x0000
        /*0032*/ 	.short	0x0000
        /*0034*/ 	.byte	0x00, 0xf5, 0x21, 0x00


	//----- nvinfo : EIATTR_SPARSE_MMA_MASK
	.align		4
.L_35:
        /*0038*/ 	.byte	0x03, 0x50
        /*003a*/ 	.short	0x0000


	//----- nvinfo : EIATTR_MAXREG_COUNT
	.align		4
        /*003c*/ 	.byte	0x03, 0x1b
        /*003e*/ 	.short	0x0040


	//----- nvinfo : EIATTR_MERCURY_ISA_VERSION
	.align		4
        /*0040*/ 	.byte	0x03, 0x5f
        /*0042*/ 	.short	0x0101


	//----- nvinfo : EIATTR_VRC_CTA_INIT_COUNT
	.align		4
        /*0044*/ 	.byte	0x02, 0x4a
	.zero		1
	.zero		1


	//----- nvinfo : EIATTR_EXIT_INSTR_OFFSETS
	.align		4
        /*0048*/ 	.byte	0x04, 0x1c
        /*004a*/ 	.short	(.L_37 - .L_36)


	//   ....[0]....
.L_36:
        /*004c*/ 	.word	0x000002a0


	//   ....[1]....
        /*0050*/ 	.word	0x000002c0


	//   ....[2]....
        /*0054*/ 	.word	0x00000310


	//----- nvinfo : EIATTR_MAX_THREADS
	.align		4
.L_37:
        /*0058*/ 	.byte	0x04, 0x05
        /*005a*/ 	.short	(.L_39 - .L_38)
.L_38:
        /*005c*/ 	.word	0x00000400
        /*0060*/ 	.word	0x00000001
        /*0064*/ 	.word	0x00000001


	//----- nvinfo : EIATTR_CRS_STACK_SIZE
	.align		4
.L_39:
        /*0068*/ 	.byte	0x04, 0x1e
        /*006a*/ 	.short	(.L_41 - .L_40)
.L_40:
        /*006c*/ 	.word	0x00000000


	//----- nvinfo : EIATTR_CBANK_PARAM_SIZE
	.align		4
.L_41:
        /*0070*/ 	.byte	0x03, 0x19
        /*0072*/ 	.short	0x0018


	//----- nvinfo : EIATTR_PARAM_CBANK
	.align		4
        /*0074*/ 	.byte	0x04, 0x0a
        /*0076*/ 	.short	(.L_43 - .L_42)
	.align		4
.L_42:
        /*0078*/ 	.word	index@(.nv.constant0.tvmgen_default_fused_concatenate_kernel0)
        /*007c*/ 	.short	0x0380
        /*007e*/ 	.short	0x0018


	//----- nvinfo : EIATTR_SW_WAR
	.align		4
.L_43:
        /*0080*/ 	.byte	0x04, 0x36
        /*0082*/ 	.short	(.L_45 - .L_44)
.L_44:
        /*0084*/ 	.word	0x00000008
.L_45:


//--------------------- .nv.callgraph             --------------------------
	.section	.nv.callgraph,"",@"SHT_CUDA_CALLGRAPH"
	.align	4
	.sectionentsize	8
	.align		4
        /*0000*/ 	.word	0x00000000
	.align		4
        /*0004*/ 	.word	0xffffffff
	.align		4
        /*0008*/ 	.word	0x00000000
	.align		4
        /*000c*/ 	.word	0xfffffffe
	.align		4
        /*0010*/ 	.word	0x00000000
	.align		4
        /*0014*/ 	.word	0xfffffffd
	.align		4
        /*0018*/ 	.word	0x00000000
	.align		4
        /*001c*/ 	.word	0xfffffffc


//--------------------- .text.tvmgen_default_fused_nn_conv2d_kernel0 --------------------------
	.section	.text.tvmgen_default_fused_nn_conv2d_kernel0,"ax",@progbits
	.align	128
        .global         tvmgen_default_fused_nn_conv2d_kernel0
        .type           tvmgen_default_fused_nn_conv2d_kernel0,@function
        .size           tvmgen_default_fused_nn_conv2d_kernel0,(.L_x_7 - tvmgen_default_fused_nn_conv2d_kernel0)
        .other          tvmgen_default_fused_nn_conv2d_kernel0,@"STO_CUDA_ENTRY STV_DEFAULT"
tvmgen_default_fused_nn_conv2d_kernel0:
.text.tvmgen_default_fused_nn_conv2d_kernel0:
[----:B------:R-:W-:Y:S01]  /*0000*/  LDC R1, c[0x0][0x37c] ;  /* 0x0000df00ff017b82 */ /* 0x000fe20000000800 */
[----:B------:R-:W0:Y:S07]  /*0010*/  S2R R27, SR_TID.X ;  /* 0x00000000001b7919 */ /* 0x000e2e0000002100 */
[----:B------:R-:W1:Y:S01]  /*0020*/  S2UR UR8, SR_CTAID.Z ;  /* 0x00000000000879c3 */ /* 0x000e620000002700 */
[----:B------:R-:W-:Y:S01]  /*0030*/  UMOV UR4, 0x400 ;  /* 0x0000040000047882 */ /* 0x000fe20000000000 */
[----:B------:R-:W-:Y:S01]  /*0040*/  HFMA2 R29, -RZ, RZ, 0, 0 ;  /* 0x00000000ff1d7431 */ /* 0x000fe200000001ff */
[----:B------:R-:W2:Y:S01]  /*0050*/  S2R R0, SR_TID.Y ;  /* 0x0000000000007919 */ /* 0x000ea20000002200 */
[----:B------:R-:W-:Y:S01]  /*0060*/  IMAD.MOV.U32 R26, RZ, RZ, RZ ;  /* 0x000000ffff1a7224 */ /* 0x000fe200078e00ff */
[----:B------:R-:W3:Y:S03]  /*0070*/  LDCU.64 UR10, c[0x0][0x358] ;  /* 0x00006b00ff0a77ac */ /* 0x000ee60008000a00 */
[----:B------:R-:W4:Y:S08]  /*0080*/  S2UR UR5, SR_CTAID.X ;  /* 0x00000000000579c3 */ /* 0x000f300000002500 */
[----:B------:R-:W5:Y:S08]  /*0090*/  S2UR UR7, SR_CgaCtaId ;  /* 0x00000000000779c3 */ /* 0x000f700000008800 */
[----:B------:R-:W3:Y:S01]  /*00a0*/  LDC.64 R32, c[0x0][0x380] ;  /* 0x0000e000ff207b82 */ /* 0x000ee20000000a00 */
[----:B-1----:R-:W-:Y:S01]  /*00b0*/  UIMAD UR6, UR8, 0xa0, URZ ;  /* 0x000000a0080678a4 */ /* 0x002fe2000f8e02ff */
[----:B0-----:R-:W-:-:S06]  /*00c0*/  IMAD.SHL.U32 R25, R27, 0x8, RZ ;  /* 0x000000081b197824 */ /* 0x001fcc00078e00ff */
[----:B------:R-:W0:Y:S01]  /*00d0*/  LDC.64 R2, c[0x0][0x388] ;  /* 0x0000e200ff027b82 */ /* 0x000e220000000a00 */
[C---:B------:R-:W-:Y:S01]  /*00e0*/  LOP3.LUT R5, R27.reuse, UR6, RZ, 0xfc, !PT ;  /* 0x000000061b057c12 */ /* 0x040fe2000f8efcff */
[----:B------:R-:W-:Y:S01]  /*00f0*/  UIADD3 UR6, UPT, UPT, UR4, 0x60, URZ ;  /* 0x0000006004067890 */ /* 0x000fe2000fffe0ff */
[C---:B--2---:R-:W-:Y:S01]  /*0100*/  IMAD R28, R0.reuse, 0x4, R27 ;  /* 0x00000004001c7824 */ /* 0x044fe200078e021b */
[----:B------:R-:W-:Y:S01]  /*0110*/  SHF.L.U32 R27, R27, 0x1, RZ ;  /* 0x000000011b1b7819 */ /* 0x000fe200000006ff */
[C---:B------:R-:W-:Y:S01]  /*0120*/  IMAD R4, R0.reuse, 0x20, R25 ;  /* 0x0000002000047824 */ /* 0x040fe200078e0219 */
[----:B------:R-:W-:Y:S01]  /*0130*/  LEA R5, R0, R5, 0x2 ;  /* 0x0000000500057211 */ /* 0x000fe200078e10ff */
[----:B----4-:R-:W-:Y:S01]  /*0140*/  USHF.L.U32 UR5, UR5, 0x3, URZ ;  /* 0x0000000305057899 */ /* 0x010fe200080006ff */
[----:B------:R-:W-:Y:S01]  /*0150*/  LOP3.LUT R31, R28, 0x7, RZ, 0xc0, !PT ;  /* 0x000000071c1f7812 */ /* 0x000fe200078ec0ff */
[----:B------:R-:W-:Y:S01]  /*0160*/  IMAD R6, R0, 0x8, R27 ;  /* 0x0000000800067824 */ /* 0x000fe200078e021b */
[----:B-----5:R-:W-:Y:S01]  /*0170*/  ULEA UR6, UR7, UR6, 0x18 ;  /* 0x0000000607067291 */ /* 0x020fe2000f8ec0ff */
[----:B------:R-:W-:Y:S01]  /*0180*/  LOP3.LUT R4, R4, 0x3c0, RZ, 0xc0, !PT ;  /* 0x000003c004047812 */ /* 0x000fe200078ec0ff */
[----:B------:R-:W-:Y:S01]  /*0190*/  ULEA UR4, UR7, UR4, 0x18 ;  /* 0x0000000407047291 */ /* 0x000fe2000f8ec0ff */
[----:B------:R-:W-:-:S02]  /*01a0*/  ISETP.NE.AND P0, PT, R0, RZ, PT ;  /* 0x000000ff0000720c */ /* 0x000fc40003f05270 */
[----:B------:R-:W-:Y:S01]  /*01b0*/  LOP3.LUT R6, R31, 0xf0, R6, 0xf8, !PT ;  /* 0x000000f01f067812 */ /* 0x000fe200078ef806 */
[----:B---3--:R-:W-:Y:S01]  /*01c0*/  IMAD.WIDE.U32 R32, R5, 0x4, R32 ;  /* 0x0000000405207825 */ /* 0x008fe200078e0020 */
[----:B------:R-:W-:Y:S02]  /*01d0*/  IADD3 R31, PT, PT, R31, UR5, R4 ;  /* 0x000000051f1f7c10 */ /* 0x000fe4000fffe004 */
[----:B------:R-:W-:Y:S02]  /*01e0*/  LEA R30, R6, UR6, 0x2 ;  /* 0x00000006061e7c11 */ /* 0x000fe4000f8e10ff */
[----:B------:R-:W-:Y:S02]  /*01f0*/  MOV R24, R32 ;  /* 0x0000002000187202 */ /* 0x000fe40000000f00 */
[----:B------:R-:W-:Y:S01]  /*0200*/  LEA R28, R28, UR4, 0x2 ;  /* 0x000000041c1c7c11 */ /* 0x000fe2000f8e10ff */
[----:B0-----:R-:W-:-:S06]  /*0210*/  UMOV UR4, URZ ;  /* 0x000000ff00047c82 */ /* 0x001fcc0008000000 */
.L_x_0:
[----:B------:R-:W-:Y:S01]  /*0220*/  IMAD.MOV.U32 R32, RZ, RZ, R24 ;  /* 0x000000ffff207224 */ /* 0x000fe200078e0018 */
[----:B------:R-:W-:Y:S01]  /*0230*/  BAR.SYNC.DEFER_BLOCKING 0x0 ;  /* 0x0000000000007b1d */ /* 0x000fe20000010000 */
[----:B------:R-:W-:-:S05]  /*0240*/  IMAD.WIDE.U32 R4, R31, 0x4, R2 ;  /* 0x000000041f047825 */ /* 0x000fca00078e0002 */
[----:B------:R0:W2:Y:S04]  /*0250*/  LDG.E.CONSTANT R7, desc[UR10][R32.64] ;  /* 0x0000000a20077981 */ /* 0x0000a8000c1e9900 */
[----:B------:R-:W3:Y:S04]  /*0260*/  LDG.E.CONSTANT R9, desc[UR10][R4.64] ;  /* 0x0000000a04097981 */ /* 0x000ee8000c1e9900 */
[----:B------:R-:W4:Y:S04]  /*0270*/  LDG.E.CONSTANT R11, desc[UR10][R4.64+0x200] ;  /* 0x0002000a040b7981 */ /* 0x000f28000c1e9900 */
[----:B------:R-:W5:Y:S04]  /*0280*/  LDG.E.CONSTANT R13, desc[UR10][R4.64+0x400] ;  /* 0x0004000a040d7981 */ /* 0x000f68000c1e9900 */
[----:B------:R-:W5:Y:S04]  /*0290*/  LDG.E.CONSTANT R15, desc[UR10][R4.64+0x600] ;  /* 0x0006000a040f7981 */ /* 0x000f68000c1e9900 */
[----:B------:R-:W5:Y:S04]  /*02a0*/  LDG.E.CONSTANT R17, desc[UR10][R4.64+0x800] ;  /* 0x0008000a04117981 */ /* 0x000f68000c1e9900 */
[----:B------:R-:W5:Y:S04]  /*02b0*/  LDG.E.CONSTANT R19, desc[UR10][R4.64+0xa00] ;  /* 0x000a000a04137981 */ /* 0x000f68000c1e9900 */
[----:B------:R-:W5:Y:S04]  /*02c0*/  LDG.E.CONSTANT R21, desc[UR10][R4.64+0xc00] ;  /* 0x000c000a04157981 */ /* 0x000f68000c1e9900 */
[----:B------:R-:W5:Y:S01]  /*02d0*/  LDG.E.CONSTANT R23, desc[UR10][R4.64+0xe00] ;  /* 0x000e000a04177981 */ /* 0x000f62000c1e9900 */
[----:B------:R-:W-:Y:S01]  /*02e0*/  @!P0 MOV R6, 0x400 ;  /* 0x0000040000068802 */ /* 0x000fe20000000f00 */
[----:B------:R-:W-:Y:S01]  /*02f0*/  UIADD3 UR4, UPT, UPT, UR4, 0x1, URZ ;  /* 0x0000000104047890 */ /* 0x000fe2000fffe0ff */
[----:B------:R-:W-:Y:S01]  /*0300*/  IADD3 R24, P1, PT, R24, 0x40, RZ ;  /* 0x0000004018187810 */ /* 0x000fe20007f3e0ff */
[----:B------:R-:W1:Y:S01]  /*0310*/  @!P0 S2R R35, SR_CgaCtaId ;  /* 0x0000000000238919 */ /* 0x000e620000008800 */
[----:B------:R-:W-:Y:S01]  /*0320*/  IADD3 R31, PT, PT, R31, 0x400, RZ ;  /* 0x000004001f1f7810 */ /* 0x000fe20007ffe0ff */
[----:B------:R-:W-:-:S02]  /*0330*/  UISETP.NE.AND UP0, UPT, UR4, 0xa, UPT ;  /* 0x0000000a0400788c */ /* 0x000fc4000bf05270 */
[----:B0-----:R-:W-:Y:S01]  /*0340*/  IMAD.X R33, RZ, RZ, R33, P1 ;  /* 0x000000ffff217224 */ /* 0x001fe200008e0621 */
[----:B-1----:R-:W-:Y:S01]  /*0350*/  @!P0 LEA R35, R35, R6, 0x18 ;  /* 0x0000000623238211 */ /* 0x002fe200078ec0ff */
[----:B--2---:R-:W-:Y:S04]  /*0360*/  STS [R28], R7 ;  /* 0x000000071c007388 */ /* 0x004fe80000000800 */
[----:B---3--:R-:W-:Y:S04]  /*0370*/  STS [R30], R9 ;  /* 0x000000091e007388 */ /* 0x008fe80000000800 */
[----:B----4-:R-:W-:Y:S04]  /*0380*/  STS [R30+0x80], R11 ;  /* 0x0000800b1e007388 */ /* 0x010fe80000000800 */
[----:B-----5:R-:W-:Y:S04]  /*0390*/  STS [R30+0x100], R13 ;  /* 0x0001000d1e007388 */ /* 0x020fe80000000800 */
[----:B------:R-:W-:Y:S04]  /*03a0*/  STS [R30+0x180], R15 ;  /* 0x0001800f1e007388 */ /* 0x000fe80000000800 */
[----:B------:R-:W-:Y:S04]  /*03b0*/  STS [R30+0x200], R17 ;  /* 0x000200111e007388 */ /* 0x000fe80000000800 */
[----:B------:R-:W-:Y:S04]  /*03c0*/  STS [R30+0x280], R19 ;  /* 0x000280131e007388 */ /* 0x000fe80000000800 */
[----:B------:R-:W-:Y:S04]  /*03d0*/  STS [R30+0x300], R21 ;  /* 0x000300151e007388 */ /* 0x000fe80000000800 */
[----:B------:R-:W-:Y:S01]  /*03e0*/  STS [R30+0x380], R23 ;  /* 0x000380171e007388 */ /* 0x000fe20000000800 */
[----:B------:R-:W-:Y:S06]  /*03f0*/  BAR.SYNC.DEFER_BLOCKING 0x0 ;  /* 0x0000000000007b1d */ /* 0x000fec0000010000 */
[----:B------:R-:W-:Y:S04]  /*0400*/  @!P0 LDS R4, [R35] ;  /* 0x0000000023048984 */ /* 0x000fe80000000800 */
[----:B------:R-:W0:Y:S02]  /*0410*/  @!P0 LDS.64 R6, [R25+UR6] ;  /* 0x0000000619068984 */ /* 0x000e240008000a00 */
[C---:B0-----:R-:W-:Y:S01]  /*0420*/  @!P0 FFMA R29, R4.reuse, R6, R29 ;  /* 0x00000006041d8223 */ /* 0x041fe2000000001d */
[----:B------:R-:W-:Y:S01]  /*0430*/  @!P0 FFMA R26, R4, R7, R26 ;  /* 0x00000007041a8223 */ /* 0x000fe2000000001a */
[----:B------:R-:W-:-:S13]  /*0440*/  ISETP.NE.AND P0, PT, R0, RZ, PT ;  /* 0x000000ff0000720c */ /* 0x000fda0003f05270 */
[----:B------:R-:W0:Y:S01]  /*0450*/  @!P0 S2R R5, SR_CgaCtaId ;  /* 0x0000000000058919 */ /* 0x000e220000008800 */
[----:B------:R-:W-:Y:S02]  /*0460*/  @!P0 MOV R8, 0x400 ;  /* 0x0000040000088802 */ /* 0x000fe40000000f00 */
[----:B------:R-:W-:Y:S01]  /*0470*/  @!P0 MOV R4, 0x400 ;  /* 0x0000040000048802 */ /* 0x000fe20000000f00 */
[----:B------:R-:W1:Y:S01]  /*0480*/  @!P0 S2R R9, SR_CgaCtaId ;  /* 0x0000000000098919 */ /* 0x000e620000008800 */
[----:B------:R-:W-:Y:S02]  /*0490*/  @!P0 MOV R6, 0x400 ;  /* 0x0000040000068802 */ /* 0x000fe40000000f00 */
[----:B------:R-:W-:Y:S01]  /*04a0*/  @!P0 MOV R11, 0x400 ;  /* 0x00000400000b8802 */ /* 0x000fe20000000f00 */
[----:B------:R-:W2:Y:S01]  /*04b0*/  @!P0 S2R R7, SR_CgaCtaId ;  /* 0x0000000000078919 */ /* 0x000ea20000008800 */
[----:B------:R-:W-:Y:S01]  /*04c0*/  @!P0 MOV R52, 0x400 ;  /* 0x0000040000348802 */ /* 0x000fe20000000f00 */
[----:B------:R-:W3:Y:S01]  /*04d0*/  @!P0 S2R R10, SR_CgaCtaId ;  /* 0x00000000000a8919 */ /* 0x000ee20000008800 */
[----:B------:R-:W4:Y:S01]  /*04e0*/  @!P0 S2R R12, SR_CgaCtaId ;  /* 0x00000000000c8919 */ /* 0x000f220000008800 */
[----:B------:R-:W5:Y:S01]  /*04f0*/  @!P0 S2R R14, SR_CgaCtaId ;  /* 0x00000000000e8919 */ /* 0x000f620000008800 */
[----:B------:R-:W5:Y:S01]  /*0500*/  @!P0 S2R R15, SR_CgaCtaId ;  /* 0x00000000000f8919 */ /* 0x000f620000008800 */
[----:B------:R-:W5:Y:S01]  /*0510*/  @!P0 S2R R40, SR_CgaCtaId ;  /* 0x0000000000288919 */ /* 0x000f620000008800 */
[----:B------:R-:W5:Y:S01]  /*0520*/  @!P0 S2R R13, SR_CgaCtaId ;  /* 0x00000000000d8919 */ /* 0x000f620000008800 */
[----:B0-----:R-:W-:-:S02]  /*0530*/  @!P0 LEA R4, R5, R4, 0x18 ;  /* 0x0000000405048211 */ /* 0x001fc400078ec0ff */
[----:B------:R-:W-:Y:S01]  /*0540*/  @!P0 MOV R5, 0x400 ;  /* 0x0000040000058802 */ /* 0x000fe20000000f00 */
[----:B------:R-:W0:Y:S01]  /*0550*/  @!P0 S2R R35, SR_CgaCtaId ;  /* 0x0000000000238919 */ /* 0x000e220000008800 */
[----:B-1----:R-:W-:Y:S01]  /*0560*/  @!P0 LEA R9, R9, R8, 0x18 ;  /* 0x0000000809098211 */ /* 0x002fe200078ec0ff */
[----:B------:R-:W1:Y:S01]  /*0570*/  @!P0 S2R R37, SR_CgaCtaId ;  /* 0x0000000000258919 */ /* 0x000e620000008800 */
[----:B--2---:R-:W-:Y:S02]  /*0580*/  @!P0 LEA R6, R7, R6, 0x18 ;  /* 0x0000000607068211 */ /* 0x004fe400078ec0ff */
[----:B------:R-:W-:Y:S01]  /*0590*/  @!P0 MOV R7, 0x400 ;  /* 0x0000040000078802 */ /* 0x000fe20000000f00 */
[----:B------:R-:W2:Y:S01]  /*05a0*/  @!P0 S2R R8, SR_CgaCtaId ;  /* 0x0000000000088919 */ /* 0x000ea20000008800 */
[C---:B---3--:R-:W-:Y:S02]  /*05b0*/  @!P0 LEA R5, R10.reuse, R5, 0x18 ;  /* 0x000000050a058211 */ /* 0x048fe400078ec0ff */
[----:B------:R-:W-:Y:S01]  /*05c0*/  @!P0 LEA R41, R10, R11, 0x18 ;  /* 0x0000000b0a298211 */ /* 0x000fe200078ec0ff */
[----:B------:R-:W-:Y:S01]  /*05d0*/  @!P0 LDS.64 R18, [R25+UR6+0x40] ;  /* 0x0000400619128984 */ /* 0x000fe20008000a00 */
[----:B----4-:R-:W-:-:S03]  /*05e0*/  @!P0 LEA R44, R12, R7, 0x18 ;  /* 0x000000070c2c8211 */ /* 0x010fc600078ec0ff */
[----:B------:R3:W4:Y:S01]  /*05f0*/  @!P0 LDS R42, [R4+0x4] ;  /* 0x00000400042a8984 */ /* 0x0007220000000800 */
[----:B-----5:R-:W-:-:S03]  /*0600*/  @!P0 LEA R34, R14, R7, 0x18 ;  /* 0x000000070e228211 */ /* 0x020fc600078ec0ff */
[----:B------:R-:W-:Y:S04]  /*0610*/  @!P0 LDS.64 R22, [R25+UR6+0x80] ;  /* 0x0000800619168984 */ /* 0x000fe80008000a00 */
[----:B------:R5:W4:Y:S01]  /*0620*/  @!P0 LDS R36, [R6+0x8] ;  /* 0x0000080006248984 */ /* 0x000b220000000800 */
[----:B---3--:R-:W-:Y:S02]  /*0630*/  @!P0 MOV R4, 0x400 ;  /* 0x0000040000048802 */ /* 0x008fe40000000f00 */
[----:B------:R-:W-:Y:S01]  /*0640*/  @!P0 LEA R40, R40, R11, 0x18 ;  /* 0x0000000b28288211 */ /* 0x000fe200078ec0ff */
[----:B------:R-:W-:Y:S01]  /*0650*/  @!P0 LDS.64 R20, [R25+UR6+0xc0] ;  /* 0x0000c00619148984 */ /* 0x000fe20008000a00 */
[----:B------:R-:W-:Y:S02]  /*0660*/  @!P0 LEA R46, R13, R4, 0x18 ;  /* 0x000000040d2e8211 */ /* 0x000fe400078ec0ff */
[----:B------:R-:W-:Y:S01]  /*0670*/  @!P0 MOV R13, 0x400 ;  /* 0x00000400000d8802 */ /* 0x000fe20000000f00 */
[----:B------:R3:W4:Y:S01]  /*0680*/  @!P0 LDS R38, [R9+0xc] ;  /* 0x00000c0009268984 */ /* 0x0007220000000800 */
[----:B-----5:R-:W-:-:S02]  /*0690*/  @!P0 MOV R6, 0x400 ;  /* 0x0000040000068802 */ /* 0x020fc40000000f00 */
[----:B0-----:R-:W-:Y:S01]  /*06a0*/  @!P0 LEA R50, R35, R4, 0x18 ;  /* 0x0000000423328211 */ /* 0x001fe200078ec0ff */
[----:B------:R-:W-:Y:S01]  /*06b0*/  @!P0 LDS.64 R16, [R25+UR6+0x100] ;  /* 0x0001000619108984 */ /* 0x000fe20008000a00 */
[----:B------:R-:W-:Y:S02]  /*06c0*/  @!P0 LEA R48, R15, R6, 0x18 ;  /* 0x000000060f308211 */ /* 0x000fe400078ec0ff */
[----:B-1----:R-:W-:Y:S01]  /*06d0*/  @!P0 LEA R37, R37, R4, 0x18 ;  /* 0x0000000425258211 */ /* 0x002fe200078ec0ff */
[----:B------:R-:W0:Y:S01]  /*06e0*/  @!P0 LDS R32, [R5+0x10] ;  /* 0x0000100005208984 */ /* 0x000e220000000800 */
[----:B---3--:R-:W-:Y:S02]  /*06f0*/  @!P0 MOV R9, 0x400 ;  /* 0x0000040000098802 */ /* 0x008fe40000000f00 */
[----:B------:R-:W-:Y:S01]  /*0700*/  @!P0 LEA R43, R12, R13, 0x18 ;  /* 0x0000000d0c2b8211 */ /* 0x000fe200078ec0ff */
[----:B------:R-:W-:Y:S01]  /*0710*/  @!P0 LDS.64 R14, [R25+UR6+0x140] ;  /* 0x00014006190e8984 */ /* 0x000fe20008000a00 */
[----:B--2---:R-:W-:-:S02]  /*0720*/  @!P0 LEA R39, R8, R9, 0x18 ;  /* 0x0000000908278211 */ /* 0x004fc400078ec0ff */
[----:B------:R-:W-:Y:S01]  /*0730*/  @!P0 LEA R35, R35, R52, 0x18 ;  /* 0x0000003423238211 */ /* 0x000fe200078ec0ff */
[----:B------:R-:W1:Y:S04]  /*0740*/  @!P0 LDS R44, [R44+0x14] ;  /* 0x000014002c2c8984 */ /* 0x000e680000000800 */
[----:B------:R-:W-:Y:S04]  /*0750*/  @!P0 LDS.64 R6, [R25+UR6+0x180] ;  /* 0x0001800619068984 */ /* 0x000fe80008000a00 */
[----:B------:R-:W2:Y:S01]  /*0760*/  @!P0 LDS R34, [R34+0x18] ;  /* 0x0000180022228984 */ /* 0x000ea20000000800 */
[----:B----4-:R-:W-:Y:S01]  /*0770*/  @!P0 FFMA R29, R42, R18, R29 ;  /* 0x000000122a1d8223 */ /* 0x010fe2000000001d */
[----:B------:R-:W-:-:S02]  /*0780*/  @!P0 FFMA R26, R19, R42, R26 ;  /* 0x0000002a131a8223 */ /* 0x000fc4000000001a */
[----:B------:R-:W-:Y:S04]  /*0790*/  @!P0 LDS.64 R4, [R25+UR6+0x1c0] ;  /* 0x0001c00619048984 */ /* 0x000fe80008000a00 */
[----:B------:R-:W3:Y:S01]  /*07a0*/  @!P0 LDS R40, [R40+0x1c] ;  /* 0x00001c0028288984 */ /* 0x000ee20000000800 */
[----:B------:R-:W-:Y:S01]  /*07b0*/  @!P0 FFMA R29, R36, R22, R29 ;  /* 0x00000016241d8223 */ /* 0x000fe2000000001d */
[----:B------:R-:W-:Y:S02]  /*07c0*/  @!P0 FFMA R26, R23, R36, R26 ;  /* 0x00000024171a8223 */ /* 0x000fe4000000001a */
[----:B------:R-:W-:Y:S04]  /*07d0*/  @!P0 LDS.64 R8, [R25+UR6+0x200] ;  /* 0x0002000619088984 */ /* 0x000fe80008000a00 */
[----:B------:R-:W4:Y:S01]  /*07e0*/  @!P0 LDS R46, [R46+0x20] ;  /* 0x000020002e2e8984 */ /* 0x000f220000000800 */
[----:B------:R-:W-:Y:S01]  /*07f0*/  @!P0 FFMA R29, R38, R20, R29 ;  /* 0x00000014261d8223 */ /* 0x000fe2000000001d */
[----:B------:R-:W-:-:S02]  /*0800*/  @!P0 FFMA R26, R21, R38, R26 ;  /* 0x00000026151a8223 */ /* 0x000fc4000000001a */
[----:B------:R-:W-:Y:S04]  /*0810*/  @!P0 LDS.64 R10, [R25+UR6+0x240] ;  /* 0x00024006190a8984 */ /* 0x000fe80008000a00 */
[----:B------:R-:W5:Y:S01]  /*0820*/  @!P0 LDS R48, [R48+0x24] ;  /* 0x0000240030308984 */ /* 0x000f620000000800 */
[C---:B0-----:R-:W-:Y:S01]  /*0830*/  @!P0 FFMA R29, R32.reuse, R16, R29 ;  /* 0x00000010201d8223 */ /* 0x041fe2000000001d */
[----:B------:R-:W-:Y:S02]  /*0840*/  @!P0 FFMA R26, R32, R17, R26 ;  /* 0x00000011201a8223 */ /* 0x000fe4000000001a */
[----:B------:R-:W-:Y:S04]  /*0850*/  @!P0 LDS.64 R12, [R25+UR6+0x280] ;  /* 0x00028006190c8984 */ /* 0x000fe80008000a00 */
[----:B------:R-:W0:Y:S01]  /*0860*/  @!P0 LDS R50, [R50+0x28] ;  /* 0x0000280032328984 */ /* 0x000e220000000800 */
[----:B-1----:R-:W-:Y:S01]  /*0870*/  @!P0 FFMA R29, R44, R14, R29 ;  /* 0x0000000e2c1d8223 */ /* 0x002fe2000000001d */
[----:B------:R-:W-:-:S02]  /*0880*/  @!P0 FFMA R26, R15, R44, R26 ;  /* 0x0000002c0f1a8223 */ /* 0x000fc4000000001a */
[----:B------:R-:W-:Y:S04]  /*0890*/  @!P0 LDS.64 R18, [R25+UR6+0x2c0] ;  /* 0x0002c00619128984 */ /* 0x000fe80008000a00 */
[----:B------:R-:W1:Y:S01]  /*08a0*/  @!P0 LDS R42, [R37+0x2c] ;  /* 0x00002c00252a8984 */ /* 0x000e620000000800 */
[----:B--2---:R-:W-:Y:S01]  /*08b0*/  @!P0 FFMA R29, R34, R6, R29 ;  /* 0x00000006221d8223 */ /* 0x004fe2000000001d */
[----:B------:R-:W-:Y:S02]  /*08c0*/  @!P0 FFMA R26, R7, R34, R26 ;  /* 0x00000022071a8223 */ /* 0x000fe4000000001a */
[----:B------:R-:W-:Y:S04]  /*08d0*/  @!P0 LDS.64 R22, [R25+UR6+0x300] ;  /* 0x0003000619168984 */ /* 0x000fe80008000a00 */
[----:B------:R-:W2:Y:S01]  /*08e0*/  @!P0 LDS R36, [R39+0x30] ;  /* 0x0000300027248984 */ /* 0x000ea20000000800 */
[----:B---3--:R-:W-:Y:S01]  /*08f0*/  @!P0 FFMA R29, R40, R4, R29 ;  /* 0x00000004281d8223 */ /* 0x008fe2000000001d */
[----:B------:R-:W-:-:S02]  /*0900*/  @!P0 FFMA R26, R5, R40, R26 ;  /* 0x00000028051a8223 */ /* 0x000fc4000000001a */
[----:B------:R-:W-:Y:S04]  /*0910*/  @!P0 LDS.64 R20, [R25+UR6+0x340] ;  /* 0x0003400619148984 */ /* 0x000fe80008000a00 */
[----:B------:R-:W3:Y:S01]  /*0920*/  @!P0 LDS R38, [R41+0x34] ;  /* 0x0000340029268984 */ /* 0x000ee20000000800 */
[C---:B----4-:R-:W-:Y:S01]  /*0930*/  @!P0 FFMA R29, R46.reuse, R8, R29 ;  /* 0x000000082e1d8223 */ /* 0x050fe2000000001d */
[----:B------:R-:W-:Y:S02]  /*0940*/  @!P0 FFMA R26, R46, R9, R26 ;  /* 0x000000092e1a8223 */ /* 0x000fe4000000001a */
[----:B------:R-:W-:Y:S04]  /*0950*/  @!P0 LDS.64 R16, [R25+UR6+0x380] ;  /* 0x0003800619108984 */ /* 0x000fe80008000a00 */
[----:B------:R-:W4:Y:S01]  /*0960*/  @!P0 LDS R32, [R43+0x38] ;  /* 0x000038002b208984 */ /* 0x000f220000000800 */
[----:B-----5:R-:W-:Y:S01]  /*0970*/  @!P0 FFMA R29, R48, R10, R29 ;  /* 0x0000000a301d8223 */ /* 0x020fe2000000001d */
[----:B------:R-:W-:-:S02]  /*0980*/  @!P0 FFMA R26, R11, R48, R26 ;  /* 0x000000300b1a8223 */ /* 0x000fc4000000001a */
[----:B------:R-:W-:Y:S04]  /*0990*/  @!P0 LDS.64 R14, [R25+UR6+0x3c0] ;  /* 0x0003c006190e8984 */ /* 0x000fe80008000a00 */
[----:B------:R-:W5:Y:S01]  /*09a0*/  @!P0 LDS R44, [R35+0x3c] ;  /* 0x00003c00232c8984 */ /* 0x000f620000000800 */
[----:B0-----:R-:W-:Y:S01]  /*09b0*/  @!P0 FFMA R29, R50, R12, R29 ;  /* 0x0000000c321d8223 */ /* 0x001fe2000000001d */
[----:B------:R-:W-:-:S03]  /*09c0*/  @!P0 FFMA R26, R13, R50, R26 ;  /* 0x000000320d1a8223 */ /* 0x000fc6000000001a */
[----:B-1----:R-:W-:Y:S01]  /*09d0*/  @!P0 FFMA R29, R42, R18, R29 ;  /* 0x000000122a1d8223 */ /* 0x002fe2000000001d */
[----:B------:R-:W-:-:S03]  /*09e0*/  @!P0 FFMA R26, R19, R42, R26 ;  /* 0x0000002a131a8223 */ /* 0x000fc6000000001a */
[C---:B--2---:R-:W-:Y:S01]  /*09f0*/  @!P0 FFMA R29, R36.reuse, R22, R29 ;  /* 0x00000016241d8223 */ /* 0x044fe2000000001d */
[----:B------:R-:W-:-:S03]  /*0a00*/  @!P0 FFMA R26, R36, R23, R26 ;  /* 0x00000017241a8223 */ /* 0x000fc6000000001a */
[----:B---3--:R-:W-:Y:S01]  /*0a10*/  @!P0 FFMA R29, R38, R20, R29 ;  /* 0x00000014261d8223 */ /* 0x008fe2000000001d */
[----:B------:R-:W-:-:S03]  /*0a20*/  @!P0 FFMA R26, R21, R38, R26 ;  /* 0x00000026151a8223 */ /* 0x000fc6000000001a */
[----:B----4-:R-:W-:Y:S01]  /*0a30*/  @!P0 FFMA R29, R32, R16, R29 ;  /* 0x00000010201d8223 */ /* 0x010fe2000000001d */
[----:B------:R-:W-:-:S03]  /*0a40*/  @!P0 FFMA R26, R17, R32, R26 ;  /* 0x00000020111a8223 */ /* 0x000fc6000000001a */
[----:B-----5:R-:W-:Y:S01]  /*0a50*/  @!P0 FFMA R29, R44, R14, R29 ;  /* 0x0000000e2c1d8223 */ /* 0x020fe2000000001d */
[----:B------:R-:W-:Y:S01]  /*0a60*/  @!P0 FFMA R26, R15, R44, R26 ;  /* 0x0000002c0f1a8223 */ /* 0x000fe2000000001a */
[----:B------:R-:W-:Y:S06]  /*0a70*/  BRA.U UP0, `(.L_x_0) ;  /* 0xfffffff500e87547 */ /* 0x000fec000b83ffff */
[----:B------:R-:W-:-:S06]  /*0a80*/  ULEA UR5, UR8, UR5, 0x6 ;  /* 0x0000000508057291 */ /* 0x000fcc000f8e30ff */
[----:B------:R-:W-:Y:S01]  /*0a90*/  IADD3 R27, PT, PT, R27, UR5, RZ ;  /* 0x000000051b1b7c10 */ /* 0x000fe2000fffe0ff */
[----:B------:R-:W-:Y:S06]  /*0aa0*/  @P0 EXIT ;  /* 0x000000000000094d */ /* 0x000fec0003800000 */
[----:B------:R-:W0:Y:S02]  /*0ab0*/  LDC.64 R2, c[0x0][0x390] ;  /* 0x0000e400ff027b82 */ /* 0x000e240000000a00 */
[----:B0-----:R-:W-:-:S05]  /*0ac0*/  IMAD.WIDE.U32 R2, R27, 0x4, R2 ;  /* 0x000000041b027825 */ /* 0x001fca00078e0002 */
[----:B------:R-:W-:Y:S04]  /*0ad0*/  STG.E desc[UR10][R2.64], R29 ;  /* 0x0000001d02007986 */ /* 0x000fe8000c10190a */
[----:B------:R-:W-:Y:S01]  /*0ae0*/  STG.E desc[UR10][R2.64+0x4], R26 ;  /* 0x0000041a02007986 */ /* 0x000fe2000c10190a */
[----:B------:R-:W-:Y:S05]  /*0af0*/  EXIT ;  /* 0x000000000000794d */ /* 0x000fea0003800000 */
.L_x_1:
[----:B------:R-:W-:-:S00]  /*0b00*/  BRA `(.L_x_1) ;  /* 0xfffffffc00fc7947 */ /* 0x000fc0000383ffff */
[----:B------:R-:W-:-:S00]  /*0b10*/  NOP ;  /* 0x0000000000007918 */ /* 0x000fc00000000000 */
        /* <DEDUP_REMOVED lines=14> */
.L_x_7:


//--------------------- .text.tvmgen_default_fused_concatenate_kernel0 --------------------------
	.section	.text.tvmgen_default_fused_concatenate_kernel0,"ax",@progbits
	.align	128
        .global         tvmgen_default_fused_concatenate_kernel0
        .type           tvmgen_default_fused_concatenate_kernel0,@function
        .size           tvmgen_default_fused_concatenate_kernel0,(.L_x_8 - tvmgen_default_fused_concatenate_kernel0)
        .other          tvmgen_default_fused_concatenate_kernel0,@"STO_CUDA_ENTRY STV_DEFAULT"
tvmgen_default_fused_concatenate_kernel0:
.text.tvmgen_default_fused_concatenate_kernel0:
[----:B------:R-:W-:Y:S01]  /*0000*/  LDC R1, c[0x0][0x37c] ;  /* 0x0000df00ff017b82 */ /* 0x000fe20000000800 */
[----:B------:R-:W0:Y:S07]  /*0010*/  S2R R10, SR_CTAID.X ;  /* 0x00000000000a7919 */ /* 0x000e2e0000002500 */
[----:B------:R-:W1:Y:S01]  /*0020*/  LDC.64 R6, c[0x0][0x390] ;  /* 0x0000e400ff067b82 */ /* 0x000e620000000a00 */
[----:B------:R-:W2:Y:S01]  /*0030*/  LDCU.64 UR4, c[0x0][0x358] ;  /* 0x00006b00ff0477ac */ /* 0x000ea20008000a00 */
[----:B------:R-:W-:Y:S01]  /*0040*/  BSSY.RECONVERGENT B0, `(.L_x_2) ;  /* 0x000001e000007945 */ /* 0x000fe20003800200 */
[----:B------:R-:W3:Y:S05]  /*0050*/  S2R R15, SR_TID.X ;  /* 0x00000000000f7919 */ /* 0x000eea0000002100 */
[----:B------:R-:W4:Y:S08]  /*0060*/  LDC.64 R4, c[0x0][0x388] ;  /* 0x0000e200ff047b82 */ /* 0x000f300000000a00 */
[----:B------:R-:W5:Y:S01]  /*0070*/  LDC.64 R2, c[0x0][0x380] ;  /* 0x0000e000ff027b82 */ /* 0x000f620000000a00 */
[----:B0-----:R-:W-:-:S02]  /*0080*/  IMAD.SHL.U32 R8, R10, 0x400, RZ ;  /* 0x000004000a087824 */ /* 0x001fc400078e00ff */
[C---:B------:R-:W-:Y:S01]  /*0090*/  IMAD.SHL.U32 R0, R10.reuse, 0x8, RZ ;  /* 0x000000080a007824 */ /* 0x040fe200078e00ff */
[----:B---3--:R-:W-:Y:S01]  /*00a0*/  SHF.R.U32.HI R9, RZ, 0x7, R15 ;  /* 0x00000007ff097819 */ /* 0x008fe2000001160f */
[----:B------:R-:W-:Y:S01]  /*00b0*/  IMAD.SHL.U32 R10, R10, 0x200, RZ ;  /* 0x000002000a0a7824 */ /* 0x000fe200078e00ff */
[----:B------:R-:W-:Y:S02]  /*00c0*/  LOP3.LUT R11, R8, R15, RZ, 0xfc, !PT ;  /* 0x0000000f080b7212 */ /* 0x000fe400078efcff */
[----:B------:R-:W-:Y:S02]  /*00d0*/  LOP3.LUT R0, R9, R0, RZ, 0xfc, !PT ;  /* 0x0000000009007212 */ /* 0x000fe400078efcff */
[C---:B------:R-:W-:Y:S01]  /*00e0*/  ISETP.GT.U32.AND P0, PT, R11.reuse, 0xa687f, PT ;  /* 0x000a687f0b00780c */ /* 0x040fe20003f04070 */
[----:B-----5:R-:W-:Y:S01]  /*00f0*/  IMAD.WIDE.U32 R2, R11, 0x4, R2 ;  /* 0x000000040b027825 */ /* 0x020fe200078e0002 */
[----:B------:R-:W-:Y:S02]  /*0100*/  SHF.R.U32.HI R12, RZ, 0x1, R15 ;  /* 0x00000001ff0c7819 */ /* 0x000fe4000001160f */
[----:B------:R-:W-:-:S02]  /*0110*/  ISETP.GT.U32.OR P0, PT, R0, 0x14d0, P0 ;  /* 0x000014d00000780c */ /* 0x000fc40000704470 */
[----:B------:R-:W-:Y:S02]  /*0120*/  LOP3.LUT R12, R12, 0x1c0, RZ, 0xc0, !PT ;  /* 0x000001c00c0c7812 */ /* 0x000fe400078ec0ff */
[C-C-:B------:R-:W-:Y:S02]  /*0130*/  LOP3.LUT R13, R10.reuse, 0x3f, R15.reuse, 0xf8, !PT ;  /* 0x0000003f0a0d7812 */ /* 0x140fe400078ef80f */
[----:B------:R-:W-:Y:S02]  /*0140*/  LOP3.LUT R9, R10, 0x7f, R15, 0xf8, !PT ;  /* 0x0000007f0a097812 */ /* 0x000fe400078ef80f */
[----:B------:R-:W-:Y:S02]  /*0150*/  LOP3.LUT R13, R13, R12, RZ, 0xfc, !PT ;  /* 0x0000000c0d0d7212 */ /* 0x000fe400078efcff */
[----:B------:R-:W-:Y:S01]  /*0160*/  ISETP.GT.U32.AND P1, PT, R11, 0x6687f, PT ;  /* 0x0006687f0b00780c */ /* 0x000fe20003f24070 */
[----:B------:R-:W-:Y:S01]  /*0170*/  IMAD.IADD R9, R12, 0x1, R9 ;  /* 0x000000010c097824 */ /* 0x000fe200078e0209 */
[C---:B------:R-:W-:Y:S01]  /*0180*/  ISETP.GT.U32.AND P2, PT, R0.reuse, 0x4d0, PT ;  /* 0x000004d00000780c */ /* 0x040fe20003f44070 */
[----:B-1----:R-:W-:Y:S01]  /*0190*/  IMAD.WIDE.U32 R6, R13, 0x4, R6 ;  /* 0x000000040d067825 */ /* 0x002fe200078e0006 */
[----:B------:R-:W-:-:S02]  /*01a0*/  ISETP.GT.U32.OR P1, PT, R0, 0xcd0, P1 ;  /* 0x00000cd00000780c */ /* 0x000fc40000f24470 */
[----:B------:R-:W-:Y:S01]  /*01b0*/  LOP3.LUT R0, R15, 0x40, RZ, 0xc0, !PT ;  /* 0x000000400f007812 */ /* 0x000fe200078ec0ff */
[----:B----4-:R-:W-:Y:S01]  /*01c0*/  IMAD.WIDE.U32 R4, R9, 0x4, R4 ;  /* 0x0000000409047825 */ /* 0x010fe200078e0004 */
[----:B--2---:R-:W-:Y:S09]  /*01d0*/  @P0 BRA `(.L_x_3) ;  /* 0x0000000000100947 */ /* 0x004ff20003800000 */
[----:B------:R-:W-:-:S13]  /*01e0*/  ISETP.NE.AND P0, PT, R0, RZ, PT ;  /* 0x000000ff0000720c */ /* 0x000fda0003f05270 */
[----:B------:R-:W2:Y:S04]  /*01f0*/  @P0 LDG.E.CONSTANT R9, desc[UR4][R4.64+-0x100] ;  /* 0xffff000404090981 */ /* 0x000ea8000c1e9900 */
[----:B------:R-:W2:Y:S04]  /*0200*/  @!P0 LDG.E.CONSTANT R9, desc[UR4][R6.64] ;  /* 0x0000000406098981 */ /* 0x000ea8000c1e9900 */
[----:B--2---:R0:W-:Y:S02]  /*0210*/  STG.E desc[UR4][R2.64], R9 ;  /* 0x0000000902007986 */ /* 0x0041e4000c101904 */
.L_x_3:
[----:B------:R-:W-:Y:S05]  /*0220*/  BSYNC.RECONVERGENT B0 ;  /* 0x0000000000007941 */ /* 0x000fea0003800200 */
.L_x_2:
[----:B------:R-:W-:Y:S04]  /*0230*/  BSSY.RECONVERGENT B0, `(.L_x_4) ;  /* 0x0000006000007945 */ /* 0x000fe80003800200 */
[----:B------:R-:W-:Y:S05]  /*0240*/  @P1 BRA `(.L_x_5) ;  /* 0x0000000000101947 */ /* 0x000fea0003800000 */
[----:B------:R-:W-:-:S13]  /*0250*/  ISETP.NE.AND P0, PT, R0, RZ, PT ;  /* 0x000000ff0000720c */ /* 0x000fda0003f05270 */
[----:B0-----:R-:W2:Y:S04]  /*0260*/  @P0 LDG.E.CONSTANT R9, desc[UR4][R4.64+0x7ff00] ;  /* 0x07ff000404090981 */ /* 0x001ea8000c1e9900 */
[----:B------:R-:W2:Y:S04]  /*0270*/  @!P0 LDG.E.CONSTANT R9, desc[UR4][R6.64+0x80000] ;  /* 0x0800000406098981 */ /* 0x000ea8000c1e9900 */
[----:B--2---:R1:W-:Y:S02]  /*0280*/  STG.E desc[UR4][R2.64+0x100000], R9 ;  /* 0x1000000902007986 */ /* 0x0043e4000c101904 */
.L_x_5:
[----:B------:R-:W-:Y:S05]  /*0290*/  BSYNC.RECONVERGENT B0 ;  /* 0x0000000000007941 */ /* 0x000fea0003800200 */
.L_x_4:
[----:B------:R-:W-:Y:S05]  /*02a0*/  @P2 EXIT ;  /* 0x000000000000294d */ /* 0x000fea0003800000 */
[----:B------:R-:W-:-:S13]  /*02b0*/  ISETP.GT.U32.AND P0, PT, R11, 0x2687f, PT ;  /* 0x0002687f0b00780c */ /* 0x000fda0003f04070 */
[----:B------:R-:W-:Y:S05]  /*02c0*/  @P0 EXIT ;  /* 0x000000000000094d */ /* 0x000fea0003800000 */
[----:B------:R-:W-:-:S13]  /*02d0*/  ISETP.NE.AND P0, PT, R0, RZ, PT ;  /* 0x000000ff0000720c */ /* 0x000fda0003f05270 */
[----:B01----:R-:W2:Y:S04]  /*02e0*/  @P0 LDG.E.CONSTANT R9, desc[UR4][R4.64+0xfff00] ;  /* 0x0fff000404090981 */ /* 0x003ea8000c1e9900 */
[----:B------:R-:W2:Y:S04]  /*02f0*/  @!P0 LDG.E.CONSTANT R9, desc[UR4][R6.64+0x100000] ;  /* 0x1000000406098981 */ /* 0x000ea8000c1e9900 */
[----:B--2---:R-:W-:Y:S01]  /*0300*/  STG.E desc[UR4][R2.64+0x200000], R9 ;  /* 0x2000000902007986 */ /* 0x004fe2000c101904 */
[----:B------:R-:W-:Y:S05]  /*0310*/  EXIT ;  /* 0x000000000000794d */ /* 0x000fea0003800000 */
.L_x_6:
        /* <DEDUP_REMOVED lines=14> */
.L_x_8:


//--------------------- .nv.shared.tvmgen_default_fused_nn_conv2d_kernel0 --------------------------
	.section	.nv.shared.tvmgen_default_fused_nn_conv2d_kernel0,"aw",@nobits
	.sectionflags	@""
	.align	4
.nv.shared.tvmgen_default_fused_nn_conv2d_kernel0:
	.zero		2144


//--------------------- .nv.shared.reserved.0     --------------------------
	.section	.nv.shared.reserved.0,"aw",@nobits
	.weak		__nv_reservedSMEM_offset_0_alias
	.size		__nv_reservedSMEM_offset_0_alias, 0, 64
	.other		__nv_reservedSMEM_offset_0_alias,@"STO_CUDA_RESERVED_SHARED STV_DEFAULT"
__nv_reservedSMEM_offset_0_alias:
	.zero		0
	.zero		64


//--------------------- .nv.constant0.tvmgen_default_fused_nn_conv2d_kernel0 --------------------------
	.section	.nv.constant0.tvmgen_default_fused_nn_conv2d_kernel0,"a",@progbits
	.sectionflags	@""
	.align	4
.nv.constant0.tvmgen_default_fused_nn_conv2d_kernel0:
	.zero		920


//--------------------- .nv.constant0.tvmgen_default_fused_concatenate_kernel0 --------------------------
	.section	.nv.constant0.tvmgen_default_fused_concatenate_kernel0,"a",@progbits
	.sectionflags	@""
	.align	4
.nv.constant0.tvmgen_default_fused_concatenate_kernel0:
	.zero		920


//--------------------- SYMBOLS --------------------------

	.type		.nv.reservedSmem.offset0,@object
	.size		.nv.reservedSmem.offset0,0x4
	.type		.nv.reservedSmem.cap,@object
	.size		.nv.reservedSmem.cap,0x4
